//
// Generated by NVIDIA NVVM Compiler
//
// Compiler Build ID: CL-36424714
// Cuda compilation tools, release 13.0, V13.0.88
// Based on NVVM 20.0.0
//

.version 9.0
.target sm_100
.address_size 64

	// .globl	_Z5helloPcPii

.visible .entry _Z5helloPcPii(
	.param .u64 .ptr .align 1 _Z5helloPcPii_param_0,
	.param .u64 .ptr .align 1 _Z5helloPcPii_param_1,
	.param .u32 _Z5helloPcPii_param_2
)
{
	.reg .pred 	%p<25>;
	.reg .b16 	%rs<41>;
	.reg .b32 	%r<27>;
	.reg .b64 	%rd<11>;

	ld.param.u64 	%rd5, [_Z5helloPcPii_param_0];
	ld.param.u64 	%rd4, [_Z5helloPcPii_param_1];
	ld.param.u32 	%r14, [_Z5helloPcPii_param_2];
	cvta.to.global.u64 	%rd1, %rd5;
	mov.u32 	%r1, %tid.x;
	setp.ge.u32 	%p1, %r1, %r14;
	mov.b32 	%r25, -1;
	@%p1 bra 	$L__BB0_25;
	setp.lt.s32 	%p2, %r14, 1;
	mov.b32 	%r25, 1;
	@%p2 bra 	$L__BB0_25;
	mul.lo.s32 	%r19, %r1, 20;
	cvt.u64.u32 	%rd6, %r19;
	add.s64 	%rd2, %rd1, %rd6;
	neg.s32 	%r22, %r14;
	neg.s32 	%r21, %r1;
	mov.b32 	%r25, 1;
	mov.b32 	%r23, 0;
$L__BB0_3:
	setp.eq.s32 	%p3, %r21, 0;
	@%p3 bra 	$L__BB0_24;
	ld.global.u8 	%rs1, [%rd2];
	cvt.u64.u32 	%rd7, %r23;
	add.s64 	%rd3, %rd1, %rd7;
	ld.global.u8 	%rs2, [%rd3];
	setp.ne.s16 	%p4, %rs1, %rs2;
	@%p4 bra 	$L__BB0_24;
	ld.global.u8 	%rs3, [%rd2+1];
	ld.global.u8 	%rs4, [%rd3+1];
	setp.ne.s16 	%p5, %rs3, %rs4;
	@%p5 bra 	$L__BB0_24;
	ld.global.u8 	%rs5, [%rd2+2];
	ld.global.u8 	%rs6, [%rd3+2];
	setp.ne.s16 	%p6, %rs5, %rs6;
	@%p6 bra 	$L__BB0_24;
	ld.global.u8 	%rs7, [%rd2+3];
	ld.global.u8 	%rs8, [%rd3+3];
	setp.ne.s16 	%p7, %rs7, %rs8;
	@%p7 bra 	$L__BB0_24;
	ld.global.u8 	%rs9, [%rd2+4];
	ld.global.u8 	%rs10, [%rd3+4];
	setp.ne.s16 	%p8, %rs9, %rs10;
	@%p8 bra 	$L__BB0_24;
	ld.global.u8 	%rs11, [%rd2+5];
	ld.global.u8 	%rs12, [%rd3+5];
	setp.ne.s16 	%p9, %rs11, %rs12;
	@%p9 bra 	$L__BB0_24;
	ld.global.u8 	%rs13, [%rd2+6];
	ld.global.u8 	%rs14, [%rd3+6];
	setp.ne.s16 	%p10, %rs13, %rs14;
	@%p10 bra 	$L__BB0_24;
	ld.global.u8 	%rs15, [%rd2+7];
	ld.global.u8 	%rs16, [%rd3+7];
	setp.ne.s16 	%p11, %rs15, %rs16;
	@%p11 bra 	$L__BB0_24;
	ld.global.u8 	%rs17, [%rd2+8];
	ld.global.u8 	%rs18, [%rd3+8];
	setp.ne.s16 	%p12, %rs17, %rs18;
	@%p12 bra 	$L__BB0_24;
	ld.global.u8 	%rs19, [%rd2+9];
	ld.global.u8 	%rs20, [%rd3+9];
	setp.ne.s16 	%p13, %rs19, %rs20;
	@%p13 bra 	$L__BB0_24;
	ld.global.u8 	%rs21, [%rd2+10];
	ld.global.u8 	%rs22, [%rd3+10];
	setp.ne.s16 	%p14, %rs21, %rs22;
	@%p14 bra 	$L__BB0_24;
	ld.global.u8 	%rs23, [%rd2+11];
	ld.global.u8 	%rs24, [%rd3+11];
	setp.ne.s16 	%p15, %rs23, %rs24;
	@%p15 bra 	$L__BB0_24;
	ld.global.u8 	%rs25, [%rd2+12];
	ld.global.u8 	%rs26, [%rd3+12];
	setp.ne.s16 	%p16, %rs25, %rs26;
	@%p16 bra 	$L__BB0_24;
	ld.global.u8 	%rs27, [%rd2+13];
	ld.global.u8 	%rs28, [%rd3+13];
	setp.ne.s16 	%p17, %rs27, %rs28;
	@%p17 bra 	$L__BB0_24;
	ld.global.u8 	%rs29, [%rd2+14];
	ld.global.u8 	%rs30, [%rd3+14];
	setp.ne.s16 	%p18, %rs29, %rs30;
	@%p18 bra 	$L__BB0_24;
	ld.global.u8 	%rs31, [%rd2+15];
	ld.global.u8 	%rs32, [%rd3+15];
	setp.ne.s16 	%p19, %rs31, %rs32;
	@%p19 bra 	$L__BB0_24;
	ld.global.u8 	%rs33, [%rd2+16];
	ld.global.u8 	%rs34, [%rd3+16];
	setp.ne.s16 	%p20, %rs33, %rs34;
	@%p20 bra 	$L__BB0_24;
	ld.global.u8 	%rs35, [%rd2+17];
	ld.global.u8 	%rs36, [%rd3+17];
	setp.ne.s16 	%p21, %rs35, %rs36;
	@%p21 bra 	$L__BB0_24;
	ld.global.u8 	%rs37, [%rd2+18];
	ld.global.u8 	%rs38, [%rd3+18];
	setp.ne.s16 	%p22, %rs37, %rs38;
	@%p22 bra 	$L__BB0_24;
	ld.global.u8 	%rs39, [%rd2+19];
	ld.global.u8 	%rs40, [%rd3+19];
	setp.eq.s16 	%p23, %rs39, %rs40;
	selp.u32 	%r20, 1, 0, %p23;
	add.s32 	%r25, %r25, %r20;
$L__BB0_24:
	add.s32 	%r23, %r23, 20;
	add.s32 	%r22, %r22, 1;
	setp.ne.s32 	%p24, %r22, 0;
	add.s32 	%r21, %r21, 1;
	@%p24 bra 	$L__BB0_3;
$L__BB0_25:
	cvta.to.global.u64 	%rd8, %rd4;
	mul.wide.u32 	%rd9, %r1, 4;
	add.s64 	%rd10, %rd8, %rd9;
	st.global.u32 	[%rd10], %r25;
	ret;

}


// ===== COMPILED SASS (sm_100) =====

	.target	sm_100

	.elftype	@"ET_EXEC"


//--------------------- .note.nv.tkinfo           --------------------------
	.section	.note.nv.tkinfo,"",@"SHT_NOTE"
	.sectionflags	@"SHF_NOTE_NV_TKINFO"
	.tkinfo
        /*0018*/ 	.word	0x00000002
        /*0030*/ 	.string	""
        /*0030*/ 	.string	"ptxas"
        /*0030*/ 	.string	"Cuda compilation tools, release 13.0, V13.0.88"
        /*0030*/ 	.string	"Build cuda_13.0.r13.0/compiler.36424714_0"
        /*0030*/ 	.string	"-arch sm_100 -m 64 "



//--------------------- .note.nv.cuinfo           --------------------------
	.section	.note.nv.cuinfo,"",@"SHT_NOTE"
	.sectionflags	@"SHF_NOTE_NV_CUINFO"
        /*0018*/ 	.short	0x0002
        /*001a*/ 	.short	0x0064
        /*001c*/ 	.short	0x0082
	.zero		2


//--------------------- .nv.info                  --------------------------
	.section	.nv.info,"",@"SHT_CUDA_INFO"
	.align	4


	//----- nvinfo : EIATTR_REGCOUNT
	.align		4
        /*0000*/ 	.byte	0x04, 0x2f
        /*0002*/ 	.short	(.L_1 - .L_0)
	.align		4
.L_0:
        /*0004*/ 	.word	index@(_Z5helloPcPii)
        /*0008*/ 	.word	0x0000000e


	//----- nvinfo : EIATTR_FRAME_SIZE
	.align		4
.L_1:
        /*000c*/ 	.byte	0x04, 0x11
        /*000e*/ 	.short	(.L_3 - .L_2)
	.align		4
.L_2:
        /*0010*/ 	.word	index@(_Z5helloPcPii)
        /*0014*/ 	.word	0x00000000


	//----- nvinfo : EIATTR_MIN_STACK_SIZE
	.align		4
.L_3:
        /*0018*/ 	.byte	0x04, 0x12
        /*001a*/ 	.short	(.L_5 - .L_4)
	.align		4
.L_4:
        /*001c*/ 	.word	index@(_Z5helloPcPii)
        /*0020*/ 	.word	0x00000000
.L_5:


//--------------------- .nv.compat                --------------------------
	.section	.nv.compat,"",@"SHT_CUDA_COMPAT_INFO"
	.align	4
        /*0000*/ 	.byte	0x02, 0x09, 0x00, 0x00, 0x02, 0x02, 0x01, 0x00, 0x02, 0x05, 0x05, 0x00, 0x03, 0x07, 0x01, 0x01
        /*0010*/ 	.byte	0x02, 0x03, 0x00, 0x00, 0x02, 0x06, 0x01, 0x00, 0x04, 0x0b, 0x08, 0x00, 0x09, 0x00, 0x00, 0x00
        /*0020*/ 	.byte	0x00, 0x00, 0x00, 0x00


//--------------------- .nv.info._Z5helloPcPii    --------------------------
	.section	.nv.info._Z5helloPcPii,"",@"SHT_CUDA_INFO"
	.sectionflags	@""
	.align	4


	//----- nvinfo : EIATTR_CUDA_API_VERSION
	.align		4
        /*0000*/ 	.byte	0x04, 0x37
        /*0002*/ 	.short	(.L_7 - .L_6)
.L_6:
        /*0004*/ 	.word	0x00000082


	//----- nvinfo : EIATTR_KPARAM_INFO
	.align		4
.L_7:
        /*0008*/ 	.byte	0x04, 0x17
        /*000a*/ 	.short	(.L_9 - .L_8)
.L_8:
        /*000c*/ 	.word	0x00000000
        /*0010*/ 	.short	0x0002
        /*0012*/ 	.short	0x0010
        /*0014*/ 	.byte	0x00, 0xf0, 0x11, 0x00


	//----- nvinfo : EIATTR_KPARAM_INFO
	.align		4
.L_9:
        /*0018*/ 	.byte	0x04, 0x17
        /*001a*/ 	.short	(.L_11 - .L_10)
.L_10:
        /*001c*/ 	.word	0x00000000
        /*0020*/ 	.short	0x0001
        /*0022*/ 	.short	0x0008
        /*0024*/ 	.byte	0x00, 0xf5, 0x21, 0x00


	//----- nvinfo : EIATTR_KPARAM_INFO
	.align		4
.L_11:
        /*0028*/ 	.byte	0x04, 0x17
        /*002a*/ 	.short	(.L_13 - .L_12)
.L_12:
        /*002c*/ 	.word	0x00000000
        /*0030*/ 	.short	0x0000
        /*0032*/ 	.short	0x0000
        /*0034*/ 	.byte	0x00, 0xf5, 0x21, 0x00


	//----- nvinfo : EIATTR_SPARSE_MMA_MASK
	.align		4
.L_13:
        /*0038*/ 	.byte	0x03, 0x50
        /*003a*/ 	.short	0x0000


	//----- nvinfo : EIATTR_MAXREG_COUNT
	.align		4
        /*003c*/ 	.byte	0x03, 0x1b
        /*003e*/ 	.short	0x00ff


	//----- nvinfo : EIATTR_MERCURY_ISA_VERSION
	.align		4
        /*0040*/ 	.byte	0x03, 0x5f
        /*0042*/ 	.short	0x0101


	//----- nvinfo : EIATTR_VRC_CTA_INIT_COUNT
	.align		4
        /*0044*/ 	.byte	0x02, 0x4a
	.zero		1
	.zero		1


	//----- nvinfo : EIATTR_EXIT_INSTR_OFFSETS
	.align		4
        /*0048*/ 	.byte	0x04, 0x1c
        /*004a*/ 	.short	(.L_15 - .L_14)


	//   ....[0]....
.L_14:
        /*004c*/ 	.word	0x00000760


	//----- nvinfo : EIATTR_CRS_STACK_SIZE
	.align		4
.L_15:
        /*0050*/ 	.byte	0x04, 0x1e
        /*0052*/ 	.short	(.L_17 - .L_16)
.L_16:
        /*0054*/ 	.word	0x00000000


	//----- nvinfo : EIATTR_CBANK_PARAM_SIZE
	.align		4
.L_17:
        /*0058*/ 	.byte	0x03, 0x19
        /*005a*/ 	.short	0x0014


	//----- nvinfo : EIATTR_PARAM_CBANK
	.align		4
        /*005c*/ 	.byte	0x04, 0x0a
        /*005e*/ 	.short	(.L_19 - .L_18)
	.align		4
.L_18:
        /*0060*/ 	.word	index@(.nv.constant0._Z5helloPcPii)
        /*0064*/ 	.short	0x0380
        /*0066*/ 	.short	0x0014


	//----- nvinfo : EIATTR_SW_WAR
	.align		4
.L_19:
        /*0068*/ 	.byte	0x04, 0x36
        /*006a*/ 	.short	(.L_21 - .L_20)
.L_20:
        /*006c*/ 	.word	0x00000008
.L_21:


//--------------------- .nv.callgraph             --------------------------
	.section	.nv.callgraph,"",@"SHT_CUDA_CALLGRAPH"
	.align	4
	.sectionentsize	8
	.align		4
        /*0000*/ 	.word	0x00000000
	.align		4
        /*0004*/ 	.word	0xffffffff
	.align		4
        /*0008*/ 	.word	0x00000000
	.align		4
        /*000c*/ 	.word	0xfffffffe
	.align		4
        /*0010*/ 	.word	0x00000000
	.align		4
        /*0014*/ 	.word	0xfffffffd
	.align		4
        /*0018*/ 	.word	0x00000000
	.align		4
        /*001c*/ 	.word	0xfffffffc


//--------------------- .text._Z5helloPcPii       --------------------------
	.section	.text._Z5helloPcPii,"ax",@progbits
	.align	128
        .global         _Z5helloPcPii
        .type           _Z5helloPcPii,@function
        .size           _Z5helloPcPii,(.L_x_6 - _Z5helloPcPii)
        .other          _Z5helloPcPii,@"STO_CUDA_ENTRY STV_DEFAULT"
_Z5helloPcPii:
.text._Z5helloPcPii:
[----:B------:R-:W-:Y:S01]  /*0000*/  LDC R1, c[0x0][0x37c] ;  /* 0x0000df00ff017b82 */ /* 0x000fe20000000800 */
[----:B------:R-:W0:Y:S01]  /*0010*/  S2R R6, SR_TID.X ;  /* 0x0000000000067919 */ /* 0x000e220000002100 */
[----:B------:R-:W0:Y:S01]  /*0020*/  LDCU UR6, c[0x0][0x390] ;  /* 0x00007200ff0677ac */ /* 0x000e220008000800 */
[----:B------:R-:W-:Y:S01]  /*0030*/  BSSY.RECONVERGENT B0, `(.L_x_0) ;  /* 0x000006f000007945 */ /* 0x000fe20003800200 */
[----:B------:R-:W-:Y:S01]  /*0040*/  IMAD.MOV.U32 R0, RZ, RZ, -0x1 ;  /* 0xffffffffff007424 */ /* 0x000fe200078e00ff */
[----:B------:R-:W1:Y:S01]  /*0050*/  LDCU.64 UR4, c[0x0][0x358] ;  /* 0x00006b00ff0477ac */ /* 0x000e620008000a00 */
[----:B------:R-:W2:Y:S01]  /*0060*/  LDCU.64 UR8, c[0x0][0x380] ;  /* 0x00007000ff0877ac */ /* 0x000ea20008000a00 */
[----:B0-----:R-:W-:-:S13]  /*0070*/  ISETP.GE.U32.AND P0, PT, R6, UR6, PT ;  /* 0x0000000606007c0c */ /* 0x001fda000bf06070 */
[----:B-12---:R-:W-:Y:S05]  /*0080*/  @P0 BRA `(.L_x_1) ;  /* 0x0000000400a40947 */ /* 0x006fea0003800000 */
[----:B------:R-:W-:Y:S01]  /*0090*/  UISETP.GE.AND UP0, UPT, UR6, 0x1, UPT ;  /* 0x000000010600788c */ /* 0x000fe2000bf06270 */
[----:B------:R-:W-:-:S08]  /*00a0*/  IMAD.MOV.U32 R0, RZ, RZ, 0x1 ;  /* 0x00000001ff007424 */ /* 0x000fd000078e00ff */
[----:B------:R-:W-:Y:S05]  /*00b0*/  BRA.U !UP0, `(.L_x_1) ;  /* 0x0000000508987547 */ /* 0x000fea000b800000 */
[----:B------:R-:W0:Y:S01]  /*00c0*/  LDC.64 R2, c[0x0][0x380] ;  /* 0x0000e000ff027b82 */ /* 0x000e220000000a00 */
[----:B------:R-:W-:Y:S01]  /*00d0*/  IMAD R5, R6, 0x14, RZ ;  /* 0x0000001406057824 */ /* 0x000fe200078e02ff */
[----:B------:R-:W-:Y:S01]  /*00e0*/  UIADD3 UR7, UPT, UPT, -UR6, URZ, URZ ;  /* 0x000000ff06077290 */ /* 0x000fe2000fffe1ff */
[----:B------:R-:W-:Y:S02]  /*00f0*/  IMAD.MOV R9, RZ, RZ, -R6 ;  /* 0x000000ffff097224 */ /* 0x000fe400078e0a06 */
[----:B------:R-:W-:Y:S02]  /*0100*/  IMAD.MOV.U32 R0, RZ, RZ, 0x1 ;  /* 0x00000001ff007424 */ /* 0x000fe400078e00ff */
[----:B------:R-:W-:Y:S02]  /*0110*/  IMAD.MOV.U32 R10, RZ, RZ, RZ ;  /* 0x000000ffff0a7224 */ /* 0x000fe400078e00ff */
[----:B------:R-:W-:Y:S01]  /*0120*/  IMAD.U32 R11, RZ, RZ, UR7 ;  /* 0x00000007ff0b7e24 */ /* 0x000fe2000f8e00ff */
[----:B0-----:R-:W-:-:S05]  /*0130*/  IADD3 R2, P0, PT, R5, R2, RZ ;  /* 0x0000000205027210 */ /* 0x001fca0007f1e0ff */
[----:B------:R-:W-:-:S08]  /*0140*/  IMAD.X R3, RZ, RZ, R3, P0 ;  /* 0x000000ffff037224 */ /* 0x000fd000000e0603 */
.L_x_4:
[----:B------:R-:W-:Y:S01]  /*0150*/  ISETP.NE.AND P1, PT, R9, RZ, PT ;  /* 0x000000ff0900720c */ /* 0x000fe20003f25270 */
[----:B------:R-:W-:Y:S01]  /*0160*/  VIADD R11, R11, 0x1 ;  /* 0x000000010b0b7836 */ /* 0x000fe20000000000 */
[----:B------:R-:W-:Y:S04]  /*0170*/  BSSY.RECONVERGENT B1, `(.L_x_2) ;  /* 0x0000057000017945 */ /* 0x000fe80003800200 */
[----:B------:R-:W-:-:S07]  /*0180*/  ISETP.NE.AND P0, PT, R11, RZ, PT ;  /* 0x000000ff0b00720c */ /* 0x000fce0003f05270 */
[----:B------:R-:W-:Y:S06]  /*0190*/  @!P1 BRA `(.L_x_3) ;  /* 0x0000000400509947 */ /* 0x000fec0003800000 */
[----:B------:R-:W-:Y:S01]  /*01a0*/  IADD3 R4, P1, PT, R10, UR8, RZ ;  /* 0x000000080a047c10 */ /* 0x000fe2000ff3e0ff */
[----:B------:R-:W2:Y:S04]  /*01b0*/  LDG.E.U8 R7, desc[UR4][R2.64] ;  /* 0x0000000402077981 */ /* 0x000ea8000c1e1100 */
[----:B------:R-:W-:-:S05]  /*01c0*/  IMAD.X R5, RZ, RZ, UR9, P1 ;  /* 0x00000009ff057e24 */ /* 0x000fca00088e06ff */
[----:B------:R-:W2:Y:S02]  /*01d0*/  LDG.E.U8 R8, desc[UR4][R4.64] ;  /* 0x0000000404087981 */ /* 0x000ea4000c1e1100 */
[----:B--2---:R-:W-:-:S13]  /*01e0*/  ISETP.NE.AND P1, PT, R7, R8, PT ;  /* 0x000000080700720c */ /* 0x004fda0003f25270 */
[----:B------:R-:W-:Y:S05]  /*01f0*/  @P1 BRA `(.L_x_3) ;  /* 0x0000000400381947 */ /* 0x000fea0003800000 */
[----:B------:R-:W2:Y:S04]  /*0200*/  LDG.E.U8 R7, desc[UR4][R2.64+0x1] ;  /* 0x0000010402077981 */ /* 0x000ea8000c1e1100 */
        /* <DEDUP_REMOVED lines=73> */
[----:B--2---:R-:W-:Y:S01]  /*06a0*/  ISETP.NE.AND P1, PT, R7, R4, PT ;  /* 0x000000040700720c */ /* 0x004fe20003f25270 */
[----:B------:R-:W-:-:S12]  /*06b0*/  VIADD R7, R0, 0x1 ;  /* 0x0000000100077836 */ /* 0x000fd80000000000 */
[----:B------:R-:W-:-:S04]  /*06c0*/  @P1 IMAD.MOV R7, RZ, RZ, R0 ;  /* 0x000000ffff071224 */ /* 0x000fc800078e0200 */
[----:B------:R-:W-:-:S07]  /*06d0*/  IMAD.MOV.U32 R0, RZ, RZ, R7 ;  /* 0x000000ffff007224 */ /* 0x000fce00078e0007 */
.L_x_3:
[----:B------:R-:W-:Y:S05]  /*06e0*/  BSYNC.RECONVERGENT B1 ;  /* 0x0000000000017941 */ /* 0x000fea0003800200 */
.L_x_2:
[----:B------:R-:W-:Y:S02]  /*06f0*/  VIADD R10, R10, 0x14 ;  /* 0x000000140a0a7836 */ /* 0x000fe40000000000 */
[----:B------:R-:W-:Y:S01]  /*0700*/  VIADD R9, R9, 0x1 ;  /* 0x0000000109097836 */ /* 0x000fe20000000000 */
[----:B------:R-:W-:Y:S06]  /*0710*/  @P0 BRA `(.L_x_4) ;  /* 0xfffffff8008c0947 */ /* 0x000fec000383ffff */
.L_x_1:
[----:B------:R-:W-:Y:S05]  /*0720*/  BSYNC.RECONVERGENT B0 ;  /* 0x0000000000007941 */ /* 0x000fea0003800200 */
.L_x_0:
[----:B------:R-:W0:Y:S02]  /*0730*/  LDC.64 R2, c[0x0][0x388] ;  /* 0x0000e200ff027b82 */ /* 0x000e240000000a00 */
[----:B0-----:R-:W-:-:S05]  /*0740*/  IMAD.WIDE.U32 R6, R6, 0x4, R2 ;  /* 0x0000000406067825 */ /* 0x001fca00078e0002 */
[----:B------:R-:W-:Y:S01]  /*0750*/  STG.E desc[UR4][R6.64], R0 ;  /* 0x0000000006007986 */ /* 0x000fe2000c101904 */
[----:B------:R-:W-:Y:S05]  /*0760*/  EXIT ;  /* 0x000000000000794d */ /* 0x000fea0003800000 */
.L_x_5:
[----:B------:R-:W-:-:S00]  /*0770*/  BRA `(.L_x_5) ;  /* 0xfffffffc00fc7947 */ /* 0x000fc0000383ffff */
[----:B------:R-:W-:-:S00]  /*0780*/  NOP ;  /* 0x0000000000007918 */ /* 0x000fc00000000000 */
[----:B------:R-:W-:-:S00]  /*0790*/  NOP ;  /* 0x0000000000007918 */ /* 0x000fc00000000000 */
[----:B------:R-:W-:-:S00]  /*07a0*/  NOP ;  /* 0x0000000000007918 */ /* 0x000fc00000000000 */
[----:B------:R-:W-:-:S00]  /*07b0*/  NOP ;  /* 0x0000000000007918 */ /* 0x000fc00000000000 */
[----:B------:R-:W-:-:S00]  /*07c0*/  NOP ;  /* 0x0000000000007918 */ /* 0x000fc00000000000 */
[----:B------:R-:W-:-:S00]  /*07d0*/  NOP ;  /* 0x0000000000007918 */ /* 0x000fc00000000000 */
[----:B------:R-:W-:-:S00]  /*07e0*/  NOP ;  /* 0x0000000000007918 */ /* 0x000fc00000000000 */
[----:B------:R-:W-:-:S00]  /*07f0*/  NOP ;  /* 0x0000000000007918 */ /* 0x000fc00000000000 */
.L_x_6:


//--------------------- .nv.shared.reserved.0     --------------------------
	.section	.nv.shared.reserved.0,"aw",@nobits
	.weak		__nv_reservedSMEM_offset_0_alias
	.size		__nv_reservedSMEM_offset_0_alias, 0, 64
	.other		__nv_reservedSMEM_offset_0_alias,@"STO_CUDA_RESERVED_SHARED STV_DEFAULT"
__nv_reservedSMEM_offset_0_alias:
	.zero		0
	.zero		64


//--------------------- .nv.constant0._Z5helloPcPii --------------------------
	.section	.nv.constant0._Z5helloPcPii,"a",@progbits
	.sectionflags	@""
	.align	4
.nv.constant0._Z5helloPcPii:
	.zero		916


//--------------------- SYMBOLS --------------------------

	.type		.nv.reservedSmem.offset0,@object
	.size		.nv.reservedSmem.offset0,0x4
